	.headerflags	@"EF_CUDA_TEXMODE_UNIFIED EF_CUDA_64BIT_ADDRESS EF_CUDA_ACCELERATORS EF_CUDA_SM90 EF_CUDA_VIRTUAL_SM(EF_CUDA_SM90)"
	.elftype	@"ET_EXEC"


//--------------------- .nv.info                  --------------------------
	.section	.nv.info,"",@"SHT_CUDA_INFO"
	.align	4


	//----- nvinfo : EIATTR_REGCOUNT
	.align		4
        /*0000*/ 	.byte	0x04, 0x2f
        /*0002*/ 	.short	(.L_1 - .L_0)
	.align		4
.L_0:
        /*0004*/ 	.word	index@(triton_poi_fused__to_copy__unsafe_index_add_arange_clamp_convolution_mul_relu_sub_2)
        /*0008*/ 	.word	0x00000020


	//----- nvinfo : EIATTR_MIN_STACK_SIZE
	.align		4
.L_1:
        /*000c*/ 	.byte	0x04, 0x12
        /*000e*/ 	.short	(.L_3 - .L_2)
	.align		4
.L_2:
        /*0010*/ 	.word	index@(triton_poi_fused__to_copy__unsafe_index_add_arange_clamp_convolution_mul_relu_sub_2)
        /*0014*/ 	.word	0x00000000


	//----- nvinfo : EIATTR_FRAME_SIZE
	.align		4
.L_3:
        /*0018*/ 	.byte	0x04, 0x11
        /*001a*/ 	.short	(.L_5 - .L_4)
	.align		4
.L_4:
        /*001c*/ 	.word	index@(triton_poi_fused__to_copy__unsafe_index_add_arange_clamp_convolution_mul_relu_sub_2)
        /*0020*/ 	.word	0x00000000


	//----- nvinfo : EIATTR_MIN_STACK_SIZE
	.align		4
.L_5:
        /*0024*/ 	.byte	0x04, 0x12
        /*0026*/ 	.short	(.L_7 - .L_6)
	.align		4
.L_6:
        /*0028*/ 	.word	index@(triton_poi_fused__to_copy__unsafe_index_add_arange_clamp_convolution_mul_relu_sub_2)
        /*002c*/ 	.word	0x00000000
.L_7:


//--------------------- .nv.info.triton_poi_fused__to_copy__unsafe_index_add_arange_clamp_convolution_mul_relu_sub_2 --------------------------
	.section	.nv.info.triton_poi_fused__to_copy__unsafe_index_add_arange_clamp_convolution_mul_relu_sub_2,"",@"SHT_CUDA_INFO"
	.sectionflags	@""
	.align	4


	//----- nvinfo : EIATTR_CUDA_API_VERSION
	.align		4
        /*0000*/ 	.byte	0x04, 0x37
        /*0002*/ 	.short	(.L_9 - .L_8)
.L_8:
        /*0004*/ 	.word	0x0000007c


	//----- nvinfo : EIATTR_KPARAM_INFO
	.align		4
.L_9:
        /*0008*/ 	.byte	0x04, 0x17
        /*000a*/ 	.short	(.L_11 - .L_10)
.L_10:
        /*000c*/ 	.word	0x00000000
        /*0010*/ 	.short	0x0006
        /*0012*/ 	.short	0x0030
        /*0014*/ 	.byte	0x00, 0xf0, 0x11, 0x00


	//----- nvinfo : EIATTR_KPARAM_INFO
	.align		4
.L_11:
        /*0018*/ 	.byte	0x04, 0x17
        /*001a*/ 	.short	(.L_13 - .L_12)
.L_12:
        /*001c*/ 	.word	0x00000000
        /*0020*/ 	.short	0x0005
        /*0022*/ 	.short	0x0028
        /*0024*/ 	.byte	0x00, 0xf4, 0x21, 0x00


	//----- nvinfo : EIATTR_KPARAM_INFO
	.align		4
.L_13:
        /*0028*/ 	.byte	0x04, 0x17
        /*002a*/ 	.short	(.L_15 - .L_14)
.L_14:
        /*002c*/ 	.word	0x00000000
        /*0030*/ 	.short	0x0004
        /*0032*/ 	.short	0x0020
        /*0034*/ 	.byte	0x00, 0xf4, 0x21, 0x00


	//----- nvinfo : EIATTR_KPARAM_INFO
	.align		4
.L_15:
        /*0038*/ 	.byte	0x04, 0x17
        /*003a*/ 	.short	(.L_17 - .L_16)
.L_16:
        /*003c*/ 	.word	0x00000000
        /*0040*/ 	.short	0x0003
        /*0042*/ 	.short	0x0018
        /*0044*/ 	.byte	0x00, 0xf4, 0x21, 0x00


	//----- nvinfo : EIATTR_KPARAM_INFO
	.align		4
.L_17:
        /*0048*/ 	.byte	0x04, 0x17
        /*004a*/ 	.short	(.L_19 - .L_18)
.L_18:
        /*004c*/ 	.word	0x00000000
        /*0050*/ 	.short	0x0002
        /*0052*/ 	.short	0x0010
        /*0054*/ 	.byte	0x00, 0xf4, 0x21, 0x00


	//----- nvinfo : EIATTR_KPARAM_INFO
	.align		4
.L_19:
        /*0058*/ 	.byte	0x04, 0x17
        /*005a*/ 	.short	(.L_21 - .L_20)
.L_20:
        /*005c*/ 	.word	0x00000000
        /*0060*/ 	.short	0x0001
        /*0062*/ 	.short	0x0008
        /*0064*/ 	.byte	0x00, 0xf4, 0x21, 0x00


	//----- nvinfo : EIATTR_KPARAM_INFO
	.align		4
.L_21:
        /*0068*/ 	.byte	0x04, 0x17
        /*006a*/ 	.short	(.L_23 - .L_22)
.L_22:
        /*006c*/ 	.word	0x00000000
        /*0070*/ 	.short	0x0000
        /*0072*/ 	.short	0x0000
        /*0074*/ 	.byte	0x00, 0xf4, 0x21, 0x00


	//----- nvinfo : EIATTR_SPARSE_MMA_MASK
	.align		4
.L_23:
        /*0078*/ 	.byte	0x03, 0x50
        /*007a*/ 	.short	0x0000


	//----- nvinfo : EIATTR_MAXREG_COUNT
	.align		4
        /*007c*/ 	.byte	0x03, 0x1b
        /*007e*/ 	.short	0x00ff


	//----- nvinfo : EIATTR_EXIT_INSTR_OFFSETS
	.align		4
        /*0080*/ 	.byte	0x04, 0x1c
        /*0082*/ 	.short	(.L_25 - .L_24)


	//   ....[0]....
.L_24:
        /*0084*/ 	.word	0x000008b0


	//----- nvinfo : EIATTR_REQNTID
	.align		4
.L_25:
        /*0088*/ 	.byte	0x04, 0x10
        /*008a*/ 	.short	(.L_27 - .L_26)
.L_26:
        /*008c*/ 	.word	0x00000080
        /*0090*/ 	.word	0x00000001
        /*0094*/ 	.word	0x00000001


	//----- nvinfo : EIATTR_CBANK_PARAM_SIZE
	.align		4
.L_27:
        /*0098*/ 	.byte	0x03, 0x19
        /*009a*/ 	.short	0x0034


	//----- nvinfo : EIATTR_PARAM_CBANK
	.align		4
        /*009c*/ 	.byte	0x04, 0x0a
        /*009e*/ 	.short	(.L_29 - .L_28)
	.align		4
.L_28:
        /*00a0*/ 	.word	index@(.nv.constant0.triton_poi_fused__to_copy__unsafe_index_add_arange_clamp_convolution_mul_relu_sub_2)
        /*00a4*/ 	.short	0x0210
        /*00a6*/ 	.short	0x0034


	//----- nvinfo : EIATTR_SW_WAR
	.align		4
.L_29:
        /*00a8*/ 	.byte	0x04, 0x36
        /*00aa*/ 	.short	(.L_31 - .L_30)
.L_30:
        /*00ac*/ 	.word	0x00000008
.L_31:


//--------------------- .nv.callgraph             --------------------------
	.section	.nv.callgraph,"",@"SHT_CUDA_CALLGRAPH"
	.align	4
	.sectionentsize	8
	.align		4
        /*0000*/ 	.word	0x00000000
	.align		4
        /*0004*/ 	.word	0xffffffff
	.align		4
        /*0008*/ 	.word	0x00000000
	.align		4
        /*000c*/ 	.word	0xfffffffe
	.align		4
        /*0010*/ 	.word	0x00000000
	.align		4
        /*0014*/ 	.word	0xfffffffd
	.align		4
        /*0018*/ 	.word	0x00000000
	.align		4
        /*001c*/ 	.word	0xfffffffc


//--------------------- .text.triton_poi_fused__to_copy__unsafe_index_add_arange_clamp_convolution_mul_relu_sub_2 --------------------------
	.section	.text.triton_poi_fused__to_copy__unsafe_index_add_arange_clamp_convolution_mul_relu_sub_2,"ax",@progbits
	.align	128
        .global         triton_poi_fused__to_copy__unsafe_index_add_arange_clamp_convolution_mul_relu_sub_2
        .type           triton_poi_fused__to_copy__unsafe_index_add_arange_clamp_convolution_mul_relu_sub_2,@function
        .size           triton_poi_fused__to_copy__unsafe_index_add_arange_clamp_convolution_mul_relu_sub_2,(.L_x_1 - triton_poi_fused__to_copy__unsafe_index_add_arange_clamp_convolution_mul_relu_sub_2)
        .other          triton_poi_fused__to_copy__unsafe_index_add_arange_clamp_convolution_mul_relu_sub_2,@"STO_CUDA_ENTRY STV_DEFAULT"
triton_poi_fused__to_copy__unsafe_index_add_arange_clamp_convolution_mul_relu_sub_2:
.text.triton_poi_fused__to_copy__unsafe_index_add_arange_clamp_convolution_mul_relu_sub_2:
[----:B------:R-:W-:Y:S01]  /*0000*/  LDC R1, c[0x0][0x28] ;  /* 0x00000a00ff017b82 */ /* 0x000fe20000000800 */
[----:B------:R-:W1:Y:S01]  /*0010*/  S2R R0, SR_TID.X ;  /* 0x0000000000007919 */ /* 0x000e620000002100 */
[----:B------:R-:W-:Y:S01]  /*0020*/  IMAD.MOV.U32 R9, RZ, RZ, 0x3f000000 ;  /* 0x3f000000ff097424 */ /* 0x000fe200078e00ff */
[----:B------:R-:W-:Y:S01]  /*0030*/  HFMA2.MMA R10, -RZ, RZ, 0, 1.9073486328125e-06 ;  /* 0x00000020ff0a7435 */ /* 0x000fe200000001ff */
[----:B------:R-:W-:Y:S01]  /*0040*/  IMAD.MOV.U32 R11, RZ, RZ, 0x0 ;  /* 0x00000000ff0b7424 */ /* 0x000fe200078e00ff */
[----:B------:R-:W2:Y:S01]  /*0050*/  S2R R5, SR_CTAID.X ;  /* 0x0000000000057919 */ /* 0x000ea20000002500 */
[----:B------:R-:W-:Y:S01]  /*0060*/  ULDC.64 UR6, c[0x0][0x218] ;  /* 0x0000860000067ab9 */ /* 0x000fe20000000a00 */
[----:B------:R-:W-:Y:S01]  /*0070*/  ULDC.64 UR4, c[0x0][0x208] ;  /* 0x0000820000047ab9 */ /* 0x000fe20000000a00 */
[----:B-1----:R-:W-:-:S04]  /*0080*/  SHF.L.U32 R0, R0, 0x1, RZ ;  /* 0x0000000100007819 */ /* 0x002fc800000006ff */
[----:B------:R-:W-:Y:S02]  /*0090*/  LOP3.LUT R0, R0, 0xfe, RZ, 0xc0, !PT ;  /* 0x000000fe00007812 */ /* 0x000fe400078ec0ff */
[----:B--2---:R-:W-:Y:S02]  /*00a0*/  SHF.R.S32.HI R6, RZ, 0x17, R5 ;  /* 0x00000017ff067819 */ /* 0x004fe40000011405 */
[----:B------:R-:W-:Y:S02]  /*00b0*/  LEA R3, R5, R0, 0x8 ;  /* 0x0000000005037211 */ /* 0x000fe400078e40ff */
[----:B------:R-:W-:Y:S02]  /*00c0*/  SGXT R6, R6, 0x1 ;  /* 0x000000010606781a */ /* 0x000fe40000000200 */
[----:B------:R-:W-:Y:S01]  /*00d0*/  SHF.R.S32.HI R0, RZ, 0x1f, R3 ;  /* 0x0000001fff007819 */ /* 0x000fe20000011403 */
[----:B------:R-:W-:-:S03]  /*00e0*/  VIADD R5, R3, 0x1 ;  /* 0x0000000103057836 */ /* 0x000fc60000000000 */
[----:B------:R-:W-:Y:S02]  /*00f0*/  LEA.HI R0, R0, R3, RZ, 0x4 ;  /* 0x0000000300007211 */ /* 0x000fe400078f20ff */
[----:B------:R-:W-:Y:S02]  /*0100*/  LEA.HI R8, R6, R5, RZ, 0x4 ;  /* 0x0000000506087211 */ /* 0x000fe400078f20ff */
[----:B------:R-:W-:Y:S02]  /*0110*/  SHF.R.S32.HI R2, RZ, 0x4, R0 ;  /* 0x00000004ff027819 */ /* 0x000fe40000011400 */
[----:B------:R-:W-:Y:S02]  /*0120*/  LOP3.LUT R4, R0, 0xfffffff0, RZ, 0xc0, !PT ;  /* 0xfffffff000047812 */ /* 0x000fe400078ec0ff */
[----:B------:R-:W-:Y:S02]  /*0130*/  LEA.HI R0, R2, R2, RZ, 0x4 ;  /* 0x0000000202007211 */ /* 0x000fe400078f20ff */
[----:B------:R-:W-:-:S02]  /*0140*/  LOP3.LUT R8, R8, 0xfffffff0, RZ, 0xc0, !PT ;  /* 0xfffffff008087812 */ /* 0x000fc400078ec0ff */
[----:B------:R-:W-:Y:S02]  /*0150*/  LOP3.LUT R7, R0, 0xfffffff0, RZ, 0xc0, !PT ;  /* 0xfffffff000077812 */ /* 0x000fe400078ec0ff */
[----:B------:R-:W-:Y:S02]  /*0160*/  IADD3 R4, R3, -R4, RZ ;  /* 0x8000000403047210 */ /* 0x000fe40007ffe0ff */
[----:B------:R-:W-:Y:S01]  /*0170*/  IADD3 R8, R5, -R8, RZ ;  /* 0x8000000805087210 */ /* 0x000fe20007ffe0ff */
[----:B------:R-:W-:Y:S01]  /*0180*/  IMAD.IADD R7, R2, 0x1, -R7 ;  /* 0x0000000102077824 */ /* 0x000fe200078e0a07 */
[----:B------:R-:W-:Y:S02]  /*0190*/  I2FP.F32.S32 R4, R4 ;  /* 0x0000000400047245 */ /* 0x000fe40000201400 */
[----:B------:R-:W-:Y:S02]  /*01a0*/  I2FP.F32.S32 R8, R8 ;  /* 0x0000000800087245 */ /* 0x000fe40000201400 */
[----:B------:R-:W-:Y:S01]  /*01b0*/  I2FP.F32.S32 R7, R7 ;  /* 0x0000000700077245 */ /* 0x000fe20000201400 */
[----:B------:R-:W-:Y:S01]  /*01c0*/  FADD R4, R4, 0.5 ;  /* 0x3f00000004047421 */ /* 0x000fe20000000000 */
[----:B------:R-:W-:Y:S01]  /*01d0*/  LEA.HI R6, R6, R3, RZ, 0x8 ;  /* 0x0000000306067211 */ /* 0x000fe200078f40ff */
[----:B------:R-:W-:-:S02]  /*01e0*/  FADD R8, R8, 0.5 ;  /* 0x3f00000008087421 */ /* 0x000fc40000000000 */
[----:B------:R-:W-:Y:S01]  /*01f0*/  FADD R0, R7, 0.5 ;  /* 0x3f00000007007421 */ /* 0x000fe20000000000 */
[-C--:B------:R-:W-:Y:S01]  /*0200*/  FFMA R4, R4, R9.reuse, -0.5 ;  /* 0xbf00000004047423 */ /* 0x080fe20000000009 */
[-C--:B------:R-:W-:Y:S01]  /*0210*/  FFMA R2, R8, R9.reuse, -0.5 ;  /* 0xbf00000008027423 */ /* 0x080fe20000000009 */
[----:B------:R-:W-:Y:S01]  /*0220*/  SHF.R.S32.HI R6, RZ, 0x8, R6 ;  /* 0x00000008ff067819 */ /* 0x000fe20000011406 */
[----:B------:R-:W-:Y:S02]  /*0230*/  FFMA R0, R0, R9, -0.5 ;  /* 0xbf00000000007423 */ /* 0x000fe40000000009 */
[----:B------:R-:W-:Y:S02]  /*0240*/  FMNMX R7, RZ, R4, !PT ;  /* 0x00000004ff077209 */ /* 0x000fe40007800000 */
[----:B------:R-:W-:Y:S02]  /*0250*/  FMNMX R2, RZ, R2, !PT ;  /* 0x00000002ff027209 */ /* 0x000fe40007800000 */
[----:B------:R-:W-:Y:S01]  /*0260*/  FMNMX R0, RZ, R0, !PT ;  /* 0x00000000ff007209 */ /* 0x000fe20007800000 */
[----:B------:R-:W1:Y:S08]  /*0270*/  F2I.TRUNC.NTZ R5, R7 ;  /* 0x0000000700057305 */ /* 0x000e70000020f100 */
[----:B------:R-:W2:Y:S01]  /*0280*/  F2I.TRUNC.NTZ R4, R2 ;  /* 0x0000000200047305 */ /* 0x000ea2000020f100 */
[----:B-1----:R-:W-:-:S07]  /*0290*/  ISETP.LT.U32.AND P1, PT, R5, 0x6, PT ;  /* 0x000000060500780c */ /* 0x002fce0003f21070 */
[----:B------:R-:W1:Y:S01]  /*02a0*/  F2I.TRUNC.NTZ R25, R0 ;  /* 0x0000000000197305 */ /* 0x000e62000020f100 */
[----:B------:R-:W-:-:S04]  /*02b0*/  SHF.R.S32.HI R8, RZ, 0x1f, R5 ;  /* 0x0000001fff087819 */ /* 0x000fc80000011405 */
[----:B------:R-:W-:Y:S02]  /*02c0*/  ISETP.LT.AND.EX P1, PT, R8, RZ, PT, P1 ;  /* 0x000000ff0800720c */ /* 0x000fe40003f21310 */
[----:B--2---:R-:W-:Y:S02]  /*02d0*/  ISETP.LT.U32.AND P0, PT, R4, 0x6, PT ;  /* 0x000000060400780c */ /* 0x004fe40003f01070 */
[----:B------:R-:W-:Y:S02]  /*02e0*/  SHF.R.S32.HI R12, RZ, 0x1f, R4 ;  /* 0x0000001fff0c7819 */ /* 0x000fe40000011404 */
[----:B------:R-:W-:Y:S02]  /*02f0*/  SEL R13, R5, 0x6, P1 ;  /* 0x00000006050d7807 */ /* 0x000fe40000800000 */
[----:B------:R-:W-:Y:S02]  /*0300*/  ISETP.LT.AND.EX P0, PT, R12, RZ, PT, P0 ;  /* 0x000000ff0c00720c */ /* 0x000fe40003f01300 */
[C---:B-1----:R-:W-:Y:S01]  /*0310*/  VIMNMX R9, R25.reuse, 0x6, PT ;  /* 0x0000000619097848 */ /* 0x042fe20003fe0100 */
[----:B------:R-:W-:Y:S01]  /*0320*/  IMAD.SHL.U32 R15, R25, 0x8, RZ ;  /* 0x00000008190f7824 */ /* 0x000fe200078e00ff */
[----:B------:R-:W-:-:S02]  /*0330*/  SEL R14, R8, RZ, P1 ;  /* 0x000000ff080e7207 */ /* 0x000fc40000800000 */
[----:B------:R-:W-:Y:S01]  /*0340*/  SEL R12, R12, RZ, P0 ;  /* 0x000000ff0c0c7207 */ /* 0x000fe20000000000 */
[----:B------:R-:W-:Y:S01]  /*0350*/  IMAD.WIDE R10, R9, 0x20, R10 ;  /* 0x00000020090a7825 */ /* 0x000fe200078e020a */
[----:B------:R-:W-:Y:S02]  /*0360*/  SEL R9, R4, 0x6, P0 ;  /* 0x0000000604097807 */ /* 0x000fe40000000000 */
[----:B------:R-:W-:Y:S02]  /*0370*/  LEA R20, P0, R13, UR6, 0x2 ;  /* 0x000000060d147c11 */ /* 0x000fe4000f8010ff */
[----:B------:R-:W-:Y:S02]  /*0380*/  LEA R22, P1, R9, UR6, 0x2 ;  /* 0x0000000609167c11 */ /* 0x000fe4000f8210ff */
[----:B------:R-:W-:Y:S02]  /*0390*/  LEA.HI.X R21, R13, UR7, R14, 0x2, P0 ;  /* 0x000000070d157c11 */ /* 0x000fe400080f140e */
[----:B------:R-:W-:-:S02]  /*03a0*/  LEA.HI.X R23, R9, UR7, R12, 0x2, P1 ;  /* 0x0000000709177c11 */ /* 0x000fc400088f140c */
[----:B------:R-:W1:Y:S01]  /*03b0*/  LDC.64 R12, c[0x0][0x218] ;  /* 0x00008600ff0c7b82 */ /* 0x000e620000000a00 */
[----:B------:R-:W-:Y:S02]  /*03c0*/  IADD3 R28, P0, R10, R20, RZ ;  /* 0x000000140a1c7210 */ /* 0x000fe40007f1e0ff */
[C---:B------:R-:W-:Y:S02]  /*03d0*/  SHF.L.U32 R9, R6.reuse, 0x6, RZ ;  /* 0x0000000606097819 */ /* 0x040fe400000006ff */
[----:B------:R-:W-:Y:S01]  /*03e0*/  LEA.HI R8, R6, R6, RZ, 0x2 ;  /* 0x0000000606087211 */ /* 0x000fe200078f10ff */
[----:B------:R-:W-:Y:S01]  /*03f0*/  IMAD.X R29, R11, 0x1, R21, P0 ;  /* 0x000000010b1d7824 */ /* 0x000fe200000e0615 */
[----:B------:R-:W-:Y:S01]  /*0400*/  IADD3 R18, P0, R10, R22, RZ ;  /* 0x000000160a127210 */ /* 0x000fe20007f1e0ff */
[----:B------:R-:W-:Y:S01]  /*0410*/  IMAD.IADD R16, R9, 0x1, R15 ;  /* 0x0000000109107824 */ /* 0x000fe200078e020f */
[----:B------:R-:W-:Y:S01]  /*0420*/  IADD3 R10, P1, R10, UR6, RZ ;  /* 0x000000060a0a7c10 */ /* 0x000fe2000ff3e0ff */
[----:B------:R-:W-:Y:S01]  /*0430*/  IMAD.WIDE R20, R15, 0x4, R20 ;  /* 0x000000040f147825 */ /* 0x000fe200078e0214 */
[----:B------:R-:W-:-:S02]  /*0440*/  IADD3.X R19, R11, R23, RZ, P0, !PT ;  /* 0x000000170b137210 */ /* 0x000fc400007fe4ff */
[----:B------:R-:W-:Y:S01]  /*0450*/  IADD3.X R11, R11, UR7, RZ, P1, !PT ;  /* 0x000000070b0b7c10 */ /* 0x000fe20008ffe4ff */
[----:B------:R-:W-:Y:S01]  /*0460*/  IMAD.WIDE R22, R15, 0x4, R22 ;  /* 0x000000040f167825 */ /* 0x000fe200078e0216 */
[----:B------:R-:W-:Y:S02]  /*0470*/  IADD3 R17, R5, R16, RZ ;  /* 0x0000001005117210 */ /* 0x000fe40007ffe0ff */
[----:B------:R-:W-:Y:S01]  /*0480*/  LOP3.LUT R27, R8, 0xfffffffc, RZ, 0xc0, !PT ;  /* 0xfffffffc081b7812 */ /* 0x000fe200078ec0ff */
[----:B------:R-:W-:-:S03]  /*0490*/  IMAD.WIDE R28, R9, 0x4, R28 ;  /* 0x00000004091c7825 */ /* 0x000fc600078e021c */
[----:B------:R-:W-:Y:S01]  /*04a0*/  IADD3 R27, R6, -R27, RZ ;  /* 0x8000001b061b7210 */ /* 0x000fe20007ffe0ff */
[--C-:B------:R-:W-:Y:S01]  /*04b0*/  IMAD.WIDE R14, R5, 0x4, R10.reuse ;  /* 0x00000004050e7825 */ /* 0x100fe200078e020a */
[----:B------:R2:W3:Y:S03]  /*04c0*/  LDG.E.EL R24, desc[UR4][R28.64+0x4] ;  /* 0x000004041c187981 */ /* 0x0004e6000c2e1900 */
[----:B------:R-:W-:-:S04]  /*04d0*/  IMAD.WIDE R10, R4, 0x4, R10 ;  /* 0x00000004040a7825 */ /* 0x000fc800078e020a */
[----:B------:R-:W-:-:S04]  /*04e0*/  IMAD.WIDE R22, R9, 0x4, R22 ;  /* 0x0000000409167825 */ /* 0x000fc800078e0216 */
[C---:B------:R-:W-:Y:S02]  /*04f0*/  IMAD.WIDE R14, R9.reuse, 0x4, R14 ;  /* 0x00000004090e7825 */ /* 0x040fe400078e020e */
[----:B------:R-:W4:Y:S02]  /*0500*/  LDG.E.EL R22, desc[UR4][R22.64+0x4] ;  /* 0x0000040416167981 */ /* 0x000f24000c2e1900 */
[----:B--2---:R-:W-:Y:S02]  /*0510*/  IMAD.IADD R29, R4, 0x1, R16 ;  /* 0x00000001041d7824 */ /* 0x004fe400078e0210 */
[----:B------:R-:W-:-:S04]  /*0520*/  IMAD.WIDE R18, R9, 0x4, R18 ;  /* 0x0000000409127825 */ /* 0x000fc800078e0212 */
[----:B-1----:R-:W-:Y:S01]  /*0530*/  IMAD.WIDE R16, R17, 0x4, R12 ;  /* 0x0000000411107825 */ /* 0x002fe200078e020c */
[----:B------:R1:W2:Y:S03]  /*0540*/  LDG.E.EL R6, desc[UR4][R18.64+0x4] ;  /* 0x0000040412067981 */ /* 0x0002a6000c2e1900 */
[C---:B------:R-:W-:Y:S01]  /*0550*/  IMAD.WIDE R20, R9.reuse, 0x4, R20 ;  /* 0x0000000409147825 */ /* 0x040fe200078e0214 */
[----:B------:R5:W2:Y:S03]  /*0560*/  LDG.E.EL R23, desc[UR4][R16.64] ;  /* 0x0000000410177981 */ /* 0x000aa6000c2e1900 */
[----:B------:R-:W-:Y:S01]  /*0570*/  IMAD.WIDE R10, R9, 0x4, R10 ;  /* 0x00000004090a7825 */ /* 0x000fe200078e020a */
[----:B------:R-:W2:Y:S01]  /*0580*/  LDG.E.EL R8, desc[UR4][R20.64+0x4] ;  /* 0x0000040414087981 */ /* 0x000ea2000c2e1900 */
[----:B-1----:R-:W1:Y:S03]  /*0590*/  LDC.64 R18, c[0x0][0x228] ;  /* 0x00008a00ff127b82 */ /* 0x002e660000000a00 */
[----:B------:R5:W3:Y:S01]  /*05a0*/  LDG.E.EL R9, desc[UR4][R14.64] ;  /* 0x000000040e097981 */ /* 0x000ae2000c2e1900 */
[----:B------:R-:W-:-:S03]  /*05b0*/  IMAD.WIDE R12, R29, 0x4, R12 ;  /* 0x000000041d0c7825 */ /* 0x000fc600078e020c */
[----:B------:R-:W4:Y:S01]  /*05c0*/  LDG.E.EL R11, desc[UR4][R10.64] ;  /* 0x000000040a0b7981 */ /* 0x000f22000c2e1900 */
[----:B-----5:R-:W5:Y:S03]  /*05d0*/  LDC.64 R16, c[0x0][0x230] ;  /* 0x00008c00ff107b82 */ /* 0x020f660000000a00 */
[----:B------:R-:W4:Y:S05]  /*05e0*/  LDG.E.EL R13, desc[UR4][R12.64] ;  /* 0x000000040c0d7981 */ /* 0x000f2a000c2e1900 */
[----:B0-----:R-:W0:Y:S08]  /*05f0*/  LDC.64 R14, c[0x0][0x220] ;  /* 0x00008800ff0e7b82 */ /* 0x001e300000000a00 */
[----:B------:R-:W1:Y:S01]  /*0600*/  LDC.64 R20, c[0x0][0x210] ;  /* 0x00008400ff147b82 */ /* 0x000e620000000a00 */
[----:B0-----:R-:W-:-:S04]  /*0610*/  IMAD.WIDE R28, R27, 0x4, R14 ;  /* 0x000000041b1c7825 */ /* 0x001fc800078e020e */
[----:B-----5:R-:W-:Y:S02]  /*0620*/  IMAD.WIDE R26, R27, 0x4, R16 ;  /* 0x000000041b1a7825 */ /* 0x020fe400078e0210 */
[----:B------:R-:W5:Y:S02]  /*0630*/  LDG.E.EL R28, desc[UR4][R28.64] ;  /* 0x000000041c1c7981 */ /* 0x000f64000c2e1900 */
[C---:B-1----:R-:W-:Y:S02]  /*0640*/  IMAD.WIDE R14, R3.reuse, 0x4, R18 ;  /* 0x00000004030e7825 */ /* 0x042fe400078e0212 */
[----:B------:R-:W5:Y:S02]  /*0650*/  LDG.E.EL R26, desc[UR4][R26.64] ;  /* 0x000000041a1a7981 */ /* 0x000f64000c2e1900 */
[----:B------:R-:W-:Y:S02]  /*0660*/  IMAD.WIDE R20, R3, 0x4, R20 ;  /* 0x0000000403147825 */ /* 0x000fe400078e0214 */
[----:B------:R-:W5:Y:S04]  /*0670*/  LDG.E.64 R14, desc[UR4][R14.64] ;  /* 0x000000040e0e7981 */ /* 0x000f68000c1e1b00 */
[----:B------:R-:W5:Y:S01]  /*0680*/  LDG.E.64 R16, desc[UR4][R20.64] ;  /* 0x0000000414107981 */ /* 0x000f62000c1e1b00 */
[----:B------:R-:W-:-:S02]  /*0690*/  I2FP.F32.S32 R18, R5 ;  /* 0x0000000500127245 */ /* 0x000fc40000201400 */
[----:B------:R-:W-:-:S05]  /*06a0*/  I2FP.F32.S32 R5, R4 ;  /* 0x0000000400057245 */ /* 0x000fca0000201400 */
[----:B------:R-:W-:Y:S02]  /*06b0*/  FADD.SAT R2, R2, -R5 ;  /* 0x8000000502027221 */ /* 0x000fe40000002000 */
[----:B------:R-:W0:Y:S01]  /*06c0*/  LDC.64 R4, c[0x0][0x238] ;  /* 0x00008e00ff047b82 */ /* 0x000e220000000a00 */
[----:B------:R-:W-:Y:S01]  /*06d0*/  FADD.SAT R18, R7, -R18 ;  /* 0x8000001207127221 */ /* 0x000fe20000002000 */
[----:B------:R-:W-:-:S05]  /*06e0*/  I2FP.F32.S32 R25, R25 ;  /* 0x0000001900197245 */ /* 0x000fca0000201400 */
[----:B------:R-:W-:Y:S01]  /*06f0*/  FADD.SAT R0, R0, -R25 ;  /* 0x8000001900007221 */ /* 0x000fe20000002000 */
[----:B0-----:R-:W-:-:S04]  /*0700*/  IMAD.WIDE R4, R3, 0x4, R4 ;  /* 0x0000000403047825 */ /* 0x001fc800078e0204 */
[----:B--2---:R-:W-:Y:S01]  /*0710*/  FADD R8, -R23, R8 ;  /* 0x0000000817087221 */ /* 0x004fe20000000100 */
[----:B---3--:R-:W-:-:S03]  /*0720*/  FADD R24, R24, -R9 ;  /* 0x8000000918187221 */ /* 0x008fc60000000000 */
[----:B------:R-:W-:Y:S01]  /*0730*/  FFMA R23, R18, R8, R23 ;  /* 0x0000000812177223 */ /* 0x000fe20000000017 */
[----:B----4-:R-:W-:Y:S01]  /*0740*/  FADD R6, R6, -R11 ;  /* 0x8000000b06067221 */ /* 0x010fe20000000000 */
[----:B------:R-:W-:Y:S01]  /*0750*/  FFMA R24, R18, R24, R9 ;  /* 0x0000001812187223 */ /* 0x000fe20000000009 */
[----:B------:R-:W-:Y:S02]  /*0760*/  FADD R22, -R13, R22 ;  /* 0x000000160d167221 */ /* 0x000fe40000000100 */
[----:B------:R-:W-:Y:S01]  /*0770*/  FFMA R6, R2, R6, R11 ;  /* 0x0000000602067223 */ /* 0x000fe2000000000b */
[----:B------:R-:W-:Y:S01]  /*0780*/  FADD R24, R24, -R23 ;  /* 0x8000001718187221 */ /* 0x000fe20000000000 */
[----:B------:R-:W-:-:S03]  /*0790*/  FFMA R13, R2, R22, R13 ;  /* 0x00000016020d7223 */ /* 0x000fc6000000000d */
[----:B------:R-:W-:Y:S01]  /*07a0*/  FFMA R24, R24, R0, R23 ;  /* 0x0000000018187223 */ /* 0x000fe20000000017 */
[----:B------:R-:W-:-:S04]  /*07b0*/  FADD R6, R6, -R13 ;  /* 0x8000000d06067221 */ /* 0x000fc80000000000 */
[----:B------:R-:W-:Y:S01]  /*07c0*/  FFMA R6, R6, R0, R13 ;  /* 0x0000000006067223 */ /* 0x000fe2000000000d */
[--C-:B-----5:R-:W-:Y:S01]  /*07d0*/  FADD R7, R14, R26.reuse ;  /* 0x0000001a0e077221 */ /* 0x120fe20000000000 */
[----:B------:R-:W-:Y:S01]  /*07e0*/  FADD R26, R15, R26 ;  /* 0x0000001a0f1a7221 */ /* 0x000fe20000000000 */
[--C-:B------:R-:W-:Y:S01]  /*07f0*/  FADD R16, R16, R28.reuse ;  /* 0x0000001c10107221 */ /* 0x100fe20000000000 */
[----:B------:R-:W-:-:S03]  /*0800*/  FADD R17, R17, R28 ;  /* 0x0000001c11117221 */ /* 0x000fc60000000000 */
[----:B------:R-:W-:Y:S01]  /*0810*/  FADD R7, R16, R7 ;  /* 0x0000000710077221 */ /* 0x000fe20000000000 */
[----:B------:R-:W-:-:S04]  /*0820*/  FADD R17, R17, R26 ;  /* 0x0000001a11117221 */ /* 0x000fc80000000000 */
[----:B------:R-:W-:Y:S01]  /*0830*/  FSETP.GEU.AND P0, PT, R7, -R24, PT ;  /* 0x800000180700720b */ /* 0x000fe20003f0e000 */
[----:B------:R-:W-:Y:S01]  /*0840*/  FADD R24, R24, R7 ;  /* 0x0000000718187221 */ /* 0x000fe20000000000 */
[----:B------:R-:W-:Y:S01]  /*0850*/  FADD R25, R6, R17 ;  /* 0x0000001106197221 */ /* 0x000fe20000000000 */
[----:B------:R-:W-:-:S03]  /*0860*/  FSETP.GEU.AND P1, PT, R17, -R6, PT ;  /* 0x800000061100720b */ /* 0x000fc60003f2e000 */
[----:B------:R-:W-:Y:S02]  /*0870*/  FSEL R2, R24, RZ, P0 ;  /* 0x000000ff18027208 */ /* 0x000fe40000000000 */
[----:B------:R-:W-:Y:S01]  /*0880*/  FSEL R3, R25, RZ, P1 ;  /* 0x000000ff19037208 */ /* 0x000fe20000800000 */
[----:B------:R-:W-:Y:S04]  /*0890*/  STG.E.64 desc[UR4][R20.64], R24 ;  /* 0x0000001814007986 */ /* 0x000fe8000c101b04 */
[----:B------:R-:W-:Y:S01]  /*08a0*/  STG.E.64 desc[UR4][R4.64], R2 ;  /* 0x0000000204007986 */ /* 0x000fe2000c101b04 */
[----:B------:R-:W-:Y:S05]  /*08b0*/  EXIT ;  /* 0x000000000000794d */ /* 0x000fea0003800000 */
.L_x_0:
[----:B------:R-:W-:-:S00]  /*08c0*/  BRA `(.L_x_0) ;  /* 0xfffffffc00fc7947 */ /* 0x000fc0000383ffff */
[----:B------:R-:W-:-:S00]  /*08d0*/  NOP ;  /* 0x0000000000007918 */ /* 0x000fc00000000000 */
        /* <DEDUP_REMOVED lines=10> */
.L_x_1:


//--------------------- .nv.constant0.triton_poi_fused__to_copy__unsafe_index_add_arange_clamp_convolution_mul_relu_sub_2 --------------------------
	.section	.nv.constant0.triton_poi_fused__to_copy__unsafe_index_add_arange_clamp_convolution_mul_relu_sub_2,"a",@progbits
	.sectionflags	@""
	.align	4
.nv.constant0.triton_poi_fused__to_copy__unsafe_index_add_arange_clamp_convolution_mul_relu_sub_2:
	.zero		580
